	.version 1.4
	.target sm_12, map_f64_to_f32
	// compiled with /usr/local/cuda-5.0/open64/lib//be
	// nvopencc 4.1 built on 2012-09-21

	//-----------------------------------------------------------
	// Compiling kBrownianUpdate.compute_12.cpp3.i (/tmp/ccBI#.zuuNDx)
	//-----------------------------------------------------------

	//-----------------------------------------------------------
	// Options:
	//-----------------------------------------------------------
	//  Target:ptx, ISA:sm_12, Endian:little, Pointer Size:64
	//  -O3	(Optimization level)
	//  -g0	(Debug level)
	//  -m2	(Report advisories)
	//-----------------------------------------------------------

	.file	1	"<command-line>"
	.file	2	"kBrownianUpdate.compute_12.cudafe2.gpu"
	.file	3	"/home/saifmulla/openmm/OpenMM/platforms/cuda/./src/kernels//cudatypes.h"
	.file	4	"/usr/lib/gcc/x86_64-redhat-linux/4.4.7/include/stddef.h"
	.file	5	"/usr/local/cuda-5.0/include/crt/device_runtime.h"
	.file	6	"/usr/local/cuda-5.0/include/host_defines.h"
	.file	7	"/usr/local/cuda-5.0/include/builtin_types.h"
	.file	8	"/usr/local/cuda-5.0/include/device_types.h"
	.file	9	"/usr/local/cuda-5.0/include/driver_types.h"
	.file	10	"/usr/local/cuda-5.0/include/surface_types.h"
	.file	11	"/usr/local/cuda-5.0/include/texture_types.h"
	.file	12	"/usr/local/cuda-5.0/include/vector_types.h"
	.file	13	"/usr/local/cuda-5.0/include/device_launch_parameters.h"
	.file	14	"/usr/local/cuda-5.0/include/crt/storage_class.h"
	.file	15	"/usr/local/cuda-5.0/include/cuComplex.h"
	.file	16	"/usr/local/cuda-5.0/include/cufft.h"
	.file	17	"/home/saifmulla/openmm/OpenMM/platforms/cuda/./src/kernels//kBrownianUpdate.cu"
	.file	18	"/usr/local/cuda-5.0/include/common_functions.h"
	.file	19	"/usr/local/cuda-5.0/include/math_functions.h"
	.file	20	"/usr/local/cuda-5.0/include/math_constants.h"
	.file	21	"/usr/local/cuda-5.0/include/device_functions.h"
	.file	22	"/usr/local/cuda-5.0/include/sm_11_atomic_functions.h"
	.file	23	"/usr/local/cuda-5.0/include/sm_12_atomic_functions.h"
	.file	24	"/usr/local/cuda-5.0/include/sm_13_double_functions.h"
	.file	25	"/usr/local/cuda-5.0/include/sm_20_atomic_functions.h"
	.file	26	"/usr/local/cuda-5.0/include/sm_35_atomic_functions.h"
	.file	27	"/usr/local/cuda-5.0/include/sm_20_intrinsics.h"
	.file	28	"/usr/local/cuda-5.0/include/sm_30_intrinsics.h"
	.file	29	"/usr/local/cuda-5.0/include/sm_35_intrinsics.h"
	.file	30	"/usr/local/cuda-5.0/include/surface_functions.h"
	.file	31	"/usr/local/cuda-5.0/include/texture_fetch_functions.h"
	.file	32	"/usr/local/cuda-5.0/include/texture_indirect_functions.h"
	.file	33	"/usr/local/cuda-5.0/include/surface_indirect_functions.h"
	.file	34	"/usr/local/cuda-5.0/include/math_functions_dbl_ptx1.h"

	.const .align 8 .b8 cSim[1224];

	.entry _Z27kBrownianUpdatePart1_kernelv
	.maxntid 384,1,1
	.maxnctapersm 1
	{
	.reg .u32 %r<13>;
	.reg .u64 %rd<24>;
	.reg .f32 %f<24>;
	.reg .pred %p<4>;
	.loc	17	62	0
$LDWbegin__Z27kBrownianUpdatePart1_kernelv:
	.loc	17	65	0
	cvt.u32.u16 	%r1, %ctaid.x;
	ld.const.u64 	%rd1, [cSim+1200];
	cvt.u64.u32 	%rd2, %r1;
	mul.wide.u32 	%rd3, %r1, 4;
	add.u64 	%rd4, %rd1, %rd3;
	ld.global.s32 	%r2, [%rd4+0];
	.loc	17	66	0
	bar.sync 	0;
	cvt.u32.u16 	%r3, %ntid.x;
	mul.lo.u32 	%r4, %r3, %r1;
	cvt.u32.u16 	%r5, %tid.x;
	add.u32 	%r6, %r5, %r4;
	mov.s32 	%r7, %r6;
	ld.const.u32 	%r8, [cSim+0];
	setp.ge.u32 	%p1, %r6, %r8;
	@%p1 bra 	$Lt_0_1282;
	cvt.u32.u16 	%r9, %nctaid.x;
	mul.lo.u32 	%r10, %r9, %r3;
	cvt.u64.u32 	%rd5, %r6;
	mul.wide.u32 	%rd6, %r6, 16;
	cvt.s64.u32 	%rd7, %r10;
	ld.const.u64 	%rd8, [cSim+1088];
	add.u64 	%rd9, %rd6, %rd8;
	mul.wide.u32 	%rd10, %r10, 16;
	ld.const.u64 	%rd11, [cSim+1120];
	add.u64 	%rd12, %rd6, %rd11;
	ld.const.u64 	%rd13, [cSim+1112];
	add.u64 	%rd14, %rd6, %rd13;
	ld.const.u64 	%rd15, [cSim+1104];
	add.u64 	%rd16, %rd6, %rd15;
	ld.const.u64 	%rd17, [cSim+1096];
	add.u64 	%rd18, %rd6, %rd17;
	ld.const.f32 	%f1, [cSim+360];
	ld.const.f32 	%f2, [cSim+368];
	ld.const.u64 	%rd19, [cSim+1176];
$Lt_0_1794:
 //<loop> Loop body line 66, nesting depth: 1, estimated iterations: unknown
	.loc	17	70	0
	add.u32 	%r11, %r2, %r7;
	cvt.u64.u32 	%rd20, %r11;
	mul.wide.u32 	%rd21, %r11, 16;
	add.u64 	%rd22, %rd19, %rd21;
	ld.global.v4.f32 	{%f3,%f4,%f5,_}, [%rd22+0];
	ld.global.v4.f32 	{%f6,%f7,%f8,%f9}, [%rd9+0];
	ld.global.v4.f32 	{%f10,%f11,%f12,_}, [%rd12+0];
	.loc	17	73	0
	ld.global.f32 	%f13, [%rd14+12];
	st.global.v4.f32 	[%rd16+0], {%f6,%f7,%f8,%f9};
	.loc	17	81	0
	mul.f32 	%f14, %f13, %f2;
	sqrt.approx.f32 	%f15, %f13;
	mul.f32 	%f16, %f15, %f1;
	mul.f32 	%f17, %f14, %f10;
	mad.f32 	%f18, %f3, %f16, %f17;
	mul.f32 	%f19, %f16, %f4;
	mad.f32 	%f20, %f14, %f11, %f19;
	mul.f32 	%f21, %f16, %f5;
	mad.f32 	%f22, %f14, %f12, %f21;
	st.global.v4.f32 	[%rd18+0], {%f18,%f20,%f22,%f9};
	add.u32 	%r7, %r10, %r7;
	add.u64 	%rd18, %rd18, %rd10;
	add.u64 	%rd16, %rd16, %rd10;
	add.u64 	%rd14, %rd14, %rd10;
	add.u64 	%rd12, %rd12, %rd10;
	add.u64 	%rd9, %rd9, %rd10;
	setp.lt.u32 	%p2, %r7, %r8;
	@%p2 bra 	$Lt_0_1794;
$Lt_0_1282:
	.loc	17	84	0
	exit;
$LDWend__Z27kBrownianUpdatePart1_kernelv:
	} // _Z27kBrownianUpdatePart1_kernelv

	.entry _Z27kBrownianUpdatePart2_kernelv
	.maxntid 384,1,1
	.maxnctapersm 1
	{
	.reg .u32 %r<17>;
	.reg .u64 %rd<16>;
	.reg .f32 %f<17>;
	.reg .pred %p<6>;
	.loc	17	101	0
$LDWbegin__Z27kBrownianUpdatePart2_kernelv:
	.loc	17	104	0
	cvt.u32.u16 	%r1, %ctaid.x;
	ld.const.u64 	%rd1, [cSim+1200];
	cvt.u64.u32 	%rd2, %r1;
	mul.wide.u32 	%rd3, %r1, 4;
	add.u64 	%rd4, %rd1, %rd3;
	ld.global.s32 	%r2, [%rd4+0];
	.loc	17	105	0
	bar.sync 	0;
	cvt.u32.u16 	%r3, %ntid.x;
	mul.lo.u32 	%r4, %r3, %r1;
	cvt.u32.u16 	%r5, %tid.x;
	add.u32 	%r6, %r4, %r5;
	mov.s32 	%r7, %r6;
	ld.const.u32 	%r8, [cSim+0];
	setp.ge.u32 	%p1, %r6, %r8;
	@%p1 bra 	$Lt_1_2818;
	cvt.u32.u16 	%r9, %nctaid.x;
	mul.lo.u32 	%r10, %r9, %r3;
	cvt.u64.u32 	%rd5, %r6;
	mul.wide.u32 	%rd6, %r6, 16;
	cvt.s64.u32 	%rd7, %r10;
	ld.const.u64 	%rd8, [cSim+1112];
	add.u64 	%rd9, %rd6, %rd8;
	mul.wide.u32 	%rd10, %r10, 16;
	ld.const.u64 	%rd11, [cSim+1096];
	add.u64 	%rd12, %rd6, %rd11;
	ld.const.u64 	%rd13, [cSim+1088];
	add.u64 	%rd14, %rd6, %rd13;
	ld.const.f32 	%f1, [cSim+348];
$Lt_1_3330:
 //<loop> Loop body line 105, nesting depth: 1, estimated iterations: unknown
	.loc	17	109	0
	ld.global.f32 	%f2, [%rd9+12];
	ld.global.v4.f32 	{%f3,%f4,%f5,%f6}, [%rd12+0];
	.loc	17	113	0
	mul.f32 	%f7, %f3, %f1;
	.loc	17	114	0
	mul.f32 	%f8, %f4, %f1;
	.loc	17	115	0
	mul.f32 	%f9, %f5, %f1;
	ld.global.v4.f32 	{%f10,%f11,%f12,_}, [%rd14+0];
	.loc	17	117	0
	add.f32 	%f13, %f10, %f3;
	.loc	17	118	0
	add.f32 	%f14, %f11, %f4;
	.loc	17	119	0
	add.f32 	%f15, %f12, %f5;
	st.global.v4.f32 	[%rd14+0], {%f13,%f14,%f15,%f6};
	st.global.v4.f32 	[%rd9+0], {%f7,%f8,%f9,%f2};
	.loc	17	122	0
	add.u32 	%r7, %r10, %r7;
	add.u64 	%rd14, %rd14, %rd10;
	add.u64 	%rd12, %rd12, %rd10;
	add.u64 	%rd9, %rd9, %rd10;
	setp.lt.u32 	%p2, %r7, %r8;
	@%p2 bra 	$Lt_1_3330;
$Lt_1_2818:
	mov.u32 	%r11, 0;
	setp.ne.u32 	%p3, %r5, %r11;
	@%p3 bra 	$Lt_1_3842;
	.loc	17	130	0
	ld.const.u32 	%r12, [cSim+4];
	add.u32 	%r2, %r12, %r2;
	ld.const.u32 	%r13, [cSim+1208];
	.loc	17	133	0
	sub.u32 	%r14, %r2, %r13;
	setp.gt.u32 	%p4, %r2, %r13;
	selp.u32 	%r15, %r14, %r2, %p4;
	st.global.s32 	[%rd4+0], %r15;
$Lt_1_3842:
	.loc	17	135	0
	exit;
$LDWend__Z27kBrownianUpdatePart2_kernelv:
	} // _Z27kBrownianUpdatePart2_kernelv
	.global .align 8 .b8 _ZTVN10__cxxabiv117__class_type_infoE[8];
	.global .align 8 .b8 _ZTVN10__cxxabiv120__si_class_type_infoE[8];
	.global .align 8 .b8 _ZTVSt9exception[40] = {0,0,0,0,0,0,0,0,0,0,0,0,0,0,0,0,0,0,0,0,0,0,0,0,0,0,0,0,0,0,0,0,0,0,0,0,0,0,0,0};
	.global .align 8 .b8 _ZTVN6OpenMM15OpenMMExceptionE[40] = {0,0,0,0,0,0,0,0,0,0,0,0,0,0,0,0,0,0,0,0,0,0,0,0,0,0,0,0,0,0,0,0,0,0,0,0,0,0,0,0};



// ===== COMPILED SASS (sm_100) =====

	.target	sm_100

	.elftype	@"ET_EXEC"


//--------------------- .note.nv.tkinfo           --------------------------
	.section	.note.nv.tkinfo,"",@"SHT_NOTE"
	.sectionflags	@"SHF_NOTE_NV_TKINFO"
	.tkinfo
        /*0018*/ 	.word	0x00000002
        /*0030*/ 	.string	""
        /*0030*/ 	.string	"ptxas"
        /*0030*/ 	.string	"Cuda compilation tools, release 13.0, V13.0.88"
        /*0030*/ 	.string	"Build cuda_13.0.r13.0/compiler.36424714_0"
        /*0030*/ 	.string	"-arch sm_100 "



//--------------------- .note.nv.cuinfo           --------------------------
	.section	.note.nv.cuinfo,"",@"SHT_NOTE"
	.sectionflags	@"SHF_NOTE_NV_CUINFO"
        /*0018*/ 	.short	0x0002
        /*001a*/ 	.short	0x000c
        /*001c*/ 	.short	0x0082
	.zero		2


//--------------------- .nv.info                  --------------------------
	.section	.nv.info,"",@"SHT_CUDA_INFO"
	.align	4


	//----- nvinfo : EIATTR_REGCOUNT
	.align		4
        /*0000*/ 	.byte	0x04, 0x2f
        /*0002*/ 	.short	(.L_6 - .L_5)
	.align		4
.L_5:
        /*0004*/ 	.word	index@(_Z27kBrownianUpdatePart1_kernelv)
        /*0008*/ 	.word	0x00000020


	//----- nvinfo : EIATTR_FRAME_SIZE
	.align		4
.L_6:
        /*000c*/ 	.byte	0x04, 0x11
        /*000e*/ 	.short	(.L_8 - .L_7)
	.align		4
.L_7:
        /*0010*/ 	.word	index@(_Z27kBrownianUpdatePart1_kernelv)
        /*0014*/ 	.word	0x00000000


	//----- nvinfo : EIATTR_REGCOUNT
	.align		4
.L_8:
        /*0018*/ 	.byte	0x04, 0x2f
        /*001a*/ 	.short	(.L_10 - .L_9)
	.align		4
.L_9:
        /*001c*/ 	.word	index@(_Z27kBrownianUpdatePart2_kernelv)
        /*0020*/ 	.word	0x0000001a


	//----- nvinfo : EIATTR_FRAME_SIZE
	.align		4
.L_10:
        /*0024*/ 	.byte	0x04, 0x11
        /*0026*/ 	.short	(.L_12 - .L_11)
	.align		4
.L_11:
        /*0028*/ 	.word	index@(_Z27kBrownianUpdatePart2_kernelv)
        /*002c*/ 	.word	0x00000000


	//----- nvinfo : EIATTR_MIN_STACK_SIZE
	.align		4
.L_12:
        /*0030*/ 	.byte	0x04, 0x12
        /*0032*/ 	.short	(.L_14 - .L_13)
	.align		4
.L_13:
        /*0034*/ 	.word	index@(_Z27kBrownianUpdatePart2_kernelv)
        /*0038*/ 	.word	0x00000000


	//----- nvinfo : EIATTR_MIN_STACK_SIZE
	.align		4
.L_14:
        /*003c*/ 	.byte	0x04, 0x12
        /*003e*/ 	.short	(.L_16 - .L_15)
	.align		4
.L_15:
        /*0040*/ 	.word	index@(_Z27kBrownianUpdatePart1_kernelv)
        /*0044*/ 	.word	0x00000000
.L_16:


//--------------------- .nv.compat                --------------------------
	.section	.nv.compat,"",@"SHT_CUDA_COMPAT_INFO"
	.align	4
        /*0000*/ 	.byte	0x02, 0x09, 0x00, 0x00, 0x02, 0x02, 0x01, 0x00, 0x02, 0x05, 0x05, 0x00, 0x03, 0x07, 0x01, 0x01
        /*0010*/ 	.byte	0x02, 0x03, 0x00, 0x00, 0x02, 0x06, 0x01, 0x00, 0x04, 0x0b, 0x08, 0x00, 0x09, 0x00, 0x00, 0x00
        /*0020*/ 	.byte	0x00, 0x00, 0x00, 0x00


//--------------------- .nv.info._Z27kBrownianUpdatePart2_kernelv --------------------------
	.section	.nv.info._Z27kBrownianUpdatePart2_kernelv,"",@"SHT_CUDA_INFO"
	.sectionflags	@""
	.align	4


	//----- nvinfo : EIATTR_CUDA_API_VERSION
	.align		4
        /*0000*/ 	.byte	0x04, 0x37
        /*0002*/ 	.short	(.L_18 - .L_17)
.L_17:
        /*0004*/ 	.word	0x00000082


	//----- nvinfo : EIATTR_SPARSE_MMA_MASK
	.align		4
.L_18:
        /*0008*/ 	.byte	0x03, 0x50
        /*000a*/ 	.short	0x0000


	//----- nvinfo : EIATTR_MAXREG_COUNT
	.align		4
        /*000c*/ 	.byte	0x03, 0x1b
        /*000e*/ 	.short	0x00a8


	//----- nvinfo : EIATTR_NUM_BARRIERS
	.align		4
        /*0010*/ 	.byte	0x02, 0x4c
        /*0012*/ 	.byte	0x01
	.zero		1


	//----- nvinfo : EIATTR_MERCURY_ISA_VERSION
	.align		4
        /*0014*/ 	.byte	0x03, 0x5f
        /*0016*/ 	.short	0x0101


	//----- nvinfo : EIATTR_UNUSED_LOAD_BYTE_OFFSET
	.align		4
        /*0018*/ 	.byte	0x04, 0x44
        /*001a*/ 	.short	(.L_20 - .L_19)


	//   ....[0]....
.L_19:
        /*001c*/ 	.word	0x000001d0
        /*0020*/ 	.word	0x00000fff


	//----- nvinfo : EIATTR_VRC_CTA_INIT_COUNT
	.align		4
.L_20:
        /*0024*/ 	.byte	0x02, 0x4a
	.zero		1
	.zero		1


	//----- nvinfo : EIATTR_EXIT_INSTR_OFFSETS
	.align		4
        /*0028*/ 	.byte	0x04, 0x1c
        /*002a*/ 	.short	(.L_22 - .L_21)


	//   ....[0]....
.L_21:
        /*002c*/ 	.word	0x00000300


	//   ....[1]....
        /*0030*/ 	.word	0x00000370


	//----- nvinfo : EIATTR_MAX_THREADS
	.align		4
.L_22:
        /*0034*/ 	.byte	0x04, 0x05
        /*0036*/ 	.short	(.L_24 - .L_23)
.L_23:
        /*0038*/ 	.word	0x00000180
        /*003c*/ 	.word	0x00000001
        /*0040*/ 	.word	0x00000001


	//----- nvinfo : EIATTR_CRS_STACK_SIZE
	.align		4
.L_24:
        /*0044*/ 	.byte	0x04, 0x1e
        /*0046*/ 	.short	(.L_26 - .L_25)
.L_25:
        /*0048*/ 	.word	0x00000000


	//----- nvinfo : EIATTR_SW_WAR
	.align		4
.L_26:
        /*004c*/ 	.byte	0x04, 0x36
        /*004e*/ 	.short	(.L_28 - .L_27)
.L_27:
        /*0050*/ 	.word	0x00000008
.L_28:


//--------------------- .nv.info._Z27kBrownianUpdatePart1_kernelv --------------------------
	.section	.nv.info._Z27kBrownianUpdatePart1_kernelv,"",@"SHT_CUDA_INFO"
	.sectionflags	@""
	.align	4


	//----- nvinfo : EIATTR_CUDA_API_VERSION
	.align		4
        /*0000*/ 	.byte	0x04, 0x37
        /*0002*/ 	.short	(.L_30 - .L_29)
.L_29:
        /*0004*/ 	.word	0x00000082


	//----- nvinfo : EIATTR_SPARSE_MMA_MASK
	.align		4
.L_30:
        /*0008*/ 	.byte	0x03, 0x50
        /*000a*/ 	.short	0x0000


	//----- nvinfo : EIATTR_MAXREG_COUNT
	.align		4
        /*000c*/ 	.byte	0x03, 0x1b
        /*000e*/ 	.short	0x00a8


	//----- nvinfo : EIATTR_NUM_BARRIERS
	.align		4
        /*0010*/ 	.byte	0x02, 0x4c
        /*0012*/ 	.byte	0x01
	.zero		1


	//----- nvinfo : EIATTR_MERCURY_ISA_VERSION
	.align		4
        /*0014*/ 	.byte	0x03, 0x5f
        /*0016*/ 	.short	0x0101


	//----- nvinfo : EIATTR_UNUSED_LOAD_BYTE_OFFSET
	.align		4
        /*0018*/ 	.byte	0x04, 0x44
        /*001a*/ 	.short	(.L_32 - .L_31)


	//   ....[0]....
.L_31:
        /*001c*/ 	.word	0x00000220
        /*0020*/ 	.word	0x00000fff


	//   ....[1]....
        /*0024*/ 	.word	0x00000250
        /*0028*/ 	.word	0x00000fff


	//----- nvinfo : EIATTR_VRC_CTA_INIT_COUNT
	.align		4
.L_32:
        /*002c*/ 	.byte	0x02, 0x4a
	.zero		1
	.zero		1


	//----- nvinfo : EIATTR_EXIT_INSTR_OFFSETS
	.align		4
        /*0030*/ 	.byte	0x04, 0x1c
        /*0032*/ 	.short	(.L_34 - .L_33)


	//   ....[0]....
.L_33:
        /*0034*/ 	.word	0x000000f0


	//   ....[1]....
        /*0038*/ 	.word	0x000003a0


	//----- nvinfo : EIATTR_MAX_THREADS
	.align		4
.L_34:
        /*003c*/ 	.byte	0x04, 0x05
        /*003e*/ 	.short	(.L_36 - .L_35)
.L_35:
        /*0040*/ 	.word	0x00000180
        /*0044*/ 	.word	0x00000001
        /*0048*/ 	.word	0x00000001


	//----- nvinfo : EIATTR_CRS_STACK_SIZE
	.align		4
.L_36:
        /*004c*/ 	.byte	0x04, 0x1e
        /*004e*/ 	.short	(.L_38 - .L_37)
.L_37:
        /*0050*/ 	.word	0x00000000


	//----- nvinfo : EIATTR_SW_WAR
	.align		4
.L_38:
        /*0054*/ 	.byte	0x04, 0x36
        /*0056*/ 	.short	(.L_40 - .L_39)
.L_39:
        /*0058*/ 	.word	0x00000008
.L_40:


//--------------------- .nv.callgraph             --------------------------
	.section	.nv.callgraph,"",@"SHT_CUDA_CALLGRAPH"
	.align	4
	.sectionentsize	8
	.align		4
        /*0000*/ 	.word	0x00000000
	.align		4
        /*0004*/ 	.word	0xffffffff
	.align		4
        /*0008*/ 	.word	0x00000000
	.align		4
        /*000c*/ 	.word	0xfffffffe
	.align		4
        /*0010*/ 	.word	0x00000000
	.align		4
        /*0014*/ 	.word	0xfffffffd
	.align		4
        /*0018*/ 	.word	0x00000000
	.align		4
        /*001c*/ 	.word	0xfffffffc


//--------------------- .nv.constant3             --------------------------
	.section	.nv.constant3,"a",@progbits
	.align	8
.nv.constant3:
	.type		cSim,@object
	.size		cSim,(.L_0 - cSim)
cSim:
	.zero		1224
.L_0:


//--------------------- .nv.constant4             --------------------------
	.section	.nv.constant4,"a",@progbits
	.align	8
	.align		8
.nv.constant4:
        /*0000*/ 	.dword	_ZTVN10__cxxabiv117__class_type_infoE
	.align		8
        /*0008*/ 	.dword	_ZTVN10__cxxabiv120__si_class_type_infoE
	.align		8
        /*0010*/ 	.dword	_ZTVSt9exception
	.align		8
        /*0018*/ 	.dword	_ZTVN6OpenMM15OpenMMExceptionE


//--------------------- .text._Z27kBrownianUpdatePart2_kernelv --------------------------
	.section	.text._Z27kBrownianUpdatePart2_kernelv,"ax",@progbits
	.align	128
.text._Z27kBrownianUpdatePart2_kernelv:
        .type           _Z27kBrownianUpdatePart2_kernelv,@function
        .size           _Z27kBrownianUpdatePart2_kernelv,(.L_x_6 - _Z27kBrownianUpdatePart2_kernelv)
        .other          _Z27kBrownianUpdatePart2_kernelv,@"STO_CUDA_ENTRY STV_DEFAULT"
_Z27kBrownianUpdatePart2_kernelv:
[----:B------:R-:W-:Y:S01]  /*0000*/  LDC R1, c[0x0][0x37c] ;  /* 0x0000df00ff017b82 */ /* 0x000fe20000000800 */
[----:B------:R-:W0:Y:S07]  /*0010*/  S2R R5, SR_CTAID.X ;  /* 0x0000000000057919 */ /* 0x000e2e0000002500 */
[----:B------:R-:W1:Y:S01]  /*0020*/  LDC.64 R2, c[0x3][0x4b0] ;  /* 0x00c12c00ff027b82 */ /* 0x000e620000000a00 */
[----:B------:R-:W2:Y:S01]  /*0030*/  LDCU.64 UR6, c[0x0][0x358] ;  /* 0x00006b00ff0677ac */ /* 0x000ea20008000a00 */
[----:B------:R-:W3:Y:S01]  /*0040*/  S2R R4, SR_TID.X ;  /* 0x0000000000047919 */ /* 0x000ee20000002100 */
[----:B------:R-:W4:Y:S01]  /*0050*/  LDCU UR4, c[0x0][0x360] ;  /* 0x00006c00ff0477ac */ /* 0x000f220008000800 */
[----:B------:R-:W2:Y:S01]  /*0060*/  LDCU UR5, c[0x3][URZ] ;  /* 0x00c00000ff0577ac */ /* 0x000ea20008000800 */
[----:B------:R-:W0:Y:S01]  /*0070*/  LDCU UR8, c[0x3][0x15c] ;  /* 0x00c02b80ff0877ac */ /* 0x000e220008000800 */
[----:B----4-:R-:W-:Y:S01]  /*0080*/  ULOP3.LUT UR4, UR4, 0xffff, URZ, 0xc0, !UPT ;  /* 0x0000ffff04047892 */ /* 0x010fe2000f8ec0ff */
[----:B0-----:R-:W-:-:S02]  /*0090*/  LOP3.LUT R5, R5, 0xffff, RZ, 0xc0, !PT ;  /* 0x0000ffff05057812 */ /* 0x001fc400078ec0ff */
[----:B---3--:R-:W-:-:S03]  /*00a0*/  LOP3.LUT R4, R4, 0xffff, RZ, 0xc0, !PT ;  /* 0x0000ffff04047812 */ /* 0x008fc600078ec0ff */
[----:B-1----:R-:W-:-:S04]  /*00b0*/  IMAD.WIDE.U32 R2, R5, 0x4, R2 ;  /* 0x0000000405027825 */ /* 0x002fc800078e0002 */
[----:B------:R-:W-:Y:S01]  /*00c0*/  IMAD R5, R5, UR4, R4 ;  /* 0x0000000405057c24 */ /* 0x000fe2000f8e0204 */
[----:B--2---:R0:W5:Y:S01]  /*00d0*/  LDG.E R0, desc[UR6][R2.64] ;  /* 0x0000000602007981 */ /* 0x004162000c1e1900 */
[----:B------:R-:W-:Y:S01]  /*00e0*/  BSSY.RECONVERGENT B0, `(.L_x_0) ;  /* 0x0000021000007945 */ /* 0x000fe20003800200 */
[----:B------:R-:W-:Y:S02]  /*00f0*/  BAR.SYNC.DEFER_BLOCKING 0x0 ;  /* 0x0000000000007b1d */ /* 0x000fe40000010000 */
[----:B------:R-:W-:Y:S02]  /*0100*/  ISETP.GE.U32.AND P1, PT, R5, UR5, PT ;  /* 0x0000000505007c0c */ /* 0x000fe4000bf26070 */
[----:B------:R-:W-:-:S11]  /*0110*/  ISETP.NE.U32.AND P0, PT, R4, RZ, PT ;  /* 0x000000ff0400720c */ /* 0x000fd60003f05070 */
[----:B0-----:R-:W-:Y:S05]  /*0120*/  @P1 BRA `(.L_x_1) ;  /* 0x0000000000701947 */ /* 0x001fea0003800000 */
[----:B------:R-:W0:Y:S01]  /*0130*/  LDC R4, c[0x0][0x370] ;  /* 0x0000dc00ff047b82 */ /* 0x000e220000000800 */
[----:B------:R-:W-:-:S07]  /*0140*/  MOV R22, R5 ;  /* 0x0000000500167202 */ /* 0x000fce0000000f00 */
[----:B------:R-:W1:Y:S08]  /*0150*/  LDC.64 R16, c[0x3][0x458] ;  /* 0x00c11600ff107b82 */ /* 0x000e700000000a00 */
[----:B------:R-:W2:Y:S08]  /*0160*/  LDC.64 R18, c[0x3][0x448] ;  /* 0x00c11200ff127b82 */ /* 0x000eb00000000a00 */
[----:B------:R-:W3:Y:S01]  /*0170*/  LDC.64 R20, c[0x3][0x440] ;  /* 0x00c11000ff147b82 */ /* 0x000ee20000000a00 */
[----:B0-----:R-:W-:-:S05]  /*0180*/  LOP3.LUT R4, R4, 0xffff, RZ, 0xc0, !PT ;  /* 0x0000ffff04047812 */ /* 0x001fca00078ec0ff */
[----:B------:R-:W-:Y:S02]  /*0190*/  IMAD R23, R4, UR4, RZ ;  /* 0x0000000404177c24 */ /* 0x000fe4000f8e02ff */
[----:B-1----:R-:W-:-:S04]  /*01a0*/  IMAD.WIDE.U32 R16, R5, 0x10, R16 ;  /* 0x0000001005107825 */ /* 0x002fc800078e0010 */
[----:B--2---:R-:W-:-:S04]  /*01b0*/  IMAD.WIDE.U32 R18, R5, 0x10, R18 ;  /* 0x0000001005127825 */ /* 0x004fc800078e0012 */
[----:B---3--:R-:W-:-:S07]  /*01c0*/  IMAD.WIDE.U32 R20, R5, 0x10, R20 ;  /* 0x0000001005147825 */ /* 0x008fce00078e0014 */
.L_x_2:
[----:B------:R-:W2:Y:S04]  /*01d0*/  LDG.E.128 R8, desc[UR6][R20.64] ;  /* 0x0000000614087981 */ /* 0x000ea8000c1e1d00 */
[----:B------:R0:W2:Y:S04]  /*01e0*/  LDG.E.128 R4, desc[UR6][R18.64] ;  /* 0x0000000612047981 */ /* 0x0000a8000c1e1d00 */
[----:B------:R-:W3:Y:S01]  /*01f0*/  LDG.E R15, desc[UR6][R16.64+0xc] ;  /* 0x00000c06100f7981 */ /* 0x000ee2000c1e1900 */
[----:B------:R-:W-:-:S04]  /*0200*/  IADD3 R22, PT, PT, R23, R22, RZ ;  /* 0x0000001617167210 */ /* 0x000fc80007ffe0ff */
[----:B------:R-:W-:Y:S01]  /*0210*/  ISETP.GE.U32.AND P1, PT, R22, UR5, PT ;  /* 0x0000000516007c0c */ /* 0x000fe2000bf26070 */
[----:B0-----:R-:W-:-:S04]  /*0220*/  IMAD.WIDE.U32 R18, R23, 0x10, R18 ;  /* 0x0000001017127825 */ /* 0x001fc800078e0012 */
[----:B--2---:R-:W-:Y:S01]  /*0230*/  FADD.FTZ R8, R4, R8 ;  /* 0x0000000804087221 */ /* 0x004fe20000010000 */
[C---:B------:R-:W-:Y:S01]  /*0240*/  FADD.FTZ R9, R5.reuse, R9 ;  /* 0x0000000905097221 */ /* 0x040fe20000010000 */
[----:B------:R-:W-:Y:S01]  /*0250*/  FADD.FTZ R10, R6, R10 ;  /* 0x0000000a060a7221 */ /* 0x000fe20000010000 */
[----:B------:R-:W-:Y:S01]  /*0260*/  MOV R11, R7 ;  /* 0x00000007000b7202 */ /* 0x000fe20000000f00 */
[----:B------:R-:W-:Y:S01]  /*0270*/  FMUL.FTZ R12, R4, UR8 ;  /* 0x00000008040c7c20 */ /* 0x000fe20008410000 */
[----:B------:R-:W-:Y:S01]  /*0280*/  FMUL.FTZ R13, R5, UR8 ;  /* 0x00000008050d7c20 */ /* 0x000fe20008410000 */
[----:B------:R-:W-:Y:S02]  /*0290*/  FMUL.FTZ R14, R6, UR8 ;  /* 0x00000008060e7c20 */ /* 0x000fe40008410000 */
[----:B------:R0:W-:Y:S04]  /*02a0*/  STG.E.128 desc[UR6][R20.64], R8 ;  /* 0x0000000814007986 */ /* 0x0001e8000c101d06 */
[----:B---3--:R1:W-:Y:S01]  /*02b0*/  STG.E.128 desc[UR6][R16.64], R12 ;  /* 0x0000000c10007986 */ /* 0x0083e2000c101d06 */
[----:B0-----:R-:W-:-:S04]  /*02c0*/  IMAD.WIDE.U32 R20, R23, 0x10, R20 ;  /* 0x0000001017147825 */ /* 0x001fc800078e0014 */
[----:B-1----:R-:W-:Y:S01]  /*02d0*/  IMAD.WIDE.U32 R16, R23, 0x10, R16 ;  /* 0x0000001017107825 */ /* 0x002fe200078e0010 */
[----:B------:R-:W-:Y:S06]  /*02e0*/  @!P1 BRA `(.L_x_2) ;  /* 0xfffffffc00b89947 */ /* 0x000fec000383ffff */
.L_x_1:
[----:B------:R-:W-:Y:S05]  /*02f0*/  BSYNC.RECONVERGENT B0 ;  /* 0x0000000000007941 */ /* 0x000fea0003800200 */
.L_x_0:
[----:B------:R-:W-:Y:S05]  /*0300*/  @P0 EXIT ;  /* 0x000000000000094d */ /* 0x000fea0003800000 */
[----:B------:R-:W0:Y:S01]  /*0310*/  LDC R4, c[0x3][0x4b8] ;  /* 0x00c12e00ff047b82 */ /* 0x000e220000000800 */
[----:B------:R-:W1:Y:S02]  /*0320*/  LDCU UR4, c[0x3][0x4] ;  /* 0x00c00080ff0477ac */ /* 0x000e640008000800 */
[----:B-1---5:R-:W-:-:S04]  /*0330*/  IADD3 R5, PT, PT, R0, UR4, RZ ;  /* 0x0000000400057c10 */ /* 0x022fc8000fffe0ff */
[----:B0-----:R-:W-:-:S13]  /*0340*/  ISETP.GT.U32.AND P0, PT, R5, R4, PT ;  /* 0x000000040500720c */ /* 0x001fda0003f04070 */
[----:B------:R-:W-:-:S05]  /*0350*/  @P0 IADD3 R5, PT, PT, R5, -R4, RZ ;  /* 0x8000000405050210 */ /* 0x000fca0007ffe0ff */
[----:B------:R-:W-:Y:S01]  /*0360*/  STG.E desc[UR6][R2.64], R5 ;  /* 0x0000000502007986 */ /* 0x000fe2000c101906 */
[----:B------:R-:W-:Y:S05]  /*0370*/  EXIT ;  /* 0x000000000000794d */ /* 0x000fea0003800000 */
.L_x_3:
[----:B------:R-:W-:-:S00]  /*0380*/  BRA `(.L_x_3) ;  /* 0xfffffffc00fc7947 */ /* 0x000fc0000383ffff */
[----:B------:R-:W-:-:S00]  /*0390*/  NOP ;  /* 0x0000000000007918 */ /* 0x000fc00000000000 */
        /* <DEDUP_REMOVED lines=14> */
.L_x_6:


//--------------------- .text._Z27kBrownianUpdatePart1_kernelv --------------------------
	.section	.text._Z27kBrownianUpdatePart1_kernelv,"ax",@progbits
	.align	128
.text._Z27kBrownianUpdatePart1_kernelv:
        .type           _Z27kBrownianUpdatePart1_kernelv,@function
        .size           _Z27kBrownianUpdatePart1_kernelv,(.L_x_7 - _Z27kBrownianUpdatePart1_kernelv)
        .other          _Z27kBrownianUpdatePart1_kernelv,@"STO_CUDA_ENTRY STV_DEFAULT"
_Z27kBrownianUpdatePart1_kernelv:
[----:B------:R-:W-:Y:S01]  /*0000*/  LDC R1, c[0x0][0x37c] ;  /* 0x0000df00ff017b82 */ /* 0x000fe20000000800 */
[----:B------:R-:W0:Y:S07]  /*0010*/  S2R R5, SR_CTAID.X ;  /* 0x0000000000057919 */ /* 0x000e2e0000002500 */
[----:B------:R-:W1:Y:S01]  /*0020*/  LDC.64 R2, c[0x3][0x4b0] ;  /* 0x00c12c00ff027b82 */ /* 0x000e620000000a00 */
[----:B------:R-:W2:Y:S01]  /*0030*/  LDCU.64 UR6, c[0x0][0x358] ;  /* 0x00006b00ff0677ac */ /* 0x000ea20008000a00 */
[----:B------:R-:W3:Y:S01]  /*0040*/  S2R R4, SR_TID.X ;  /* 0x0000000000047919 */ /* 0x000ee20000002100 */
[----:B------:R-:W4:Y:S01]  /*0050*/  LDCU UR4, c[0x0][0x360] ;  /* 0x00006c00ff0477ac */ /* 0x000f220008000800 */
[----:B------:R-:W2:Y:S01]  /*0060*/  LDCU UR5, c[0x3][URZ] ;  /* 0x00c00000ff0577ac */ /* 0x000ea20008000800 */
[----:B0-----:R-:W-:-:S05]  /*0070*/  LOP3.LUT R5, R5, 0xffff, RZ, 0xc0, !PT ;  /* 0x0000ffff05057812 */ /* 0x001fca00078ec0ff */
[----:B-1----:R-:W-:Y:S01]  /*0080*/  IMAD.WIDE.U32 R2, R5, 0x4, R2 ;  /* 0x0000000405027825 */ /* 0x002fe200078e0002 */
[----:B----4-:R-:W-:Y:S01]  /*0090*/  ULOP3.LUT UR4, UR4, 0xffff, URZ, 0xc0, !UPT ;  /* 0x0000ffff04047892 */ /* 0x010fe2000f8ec0ff */
[----:B---3--:R-:W-:-:S03]  /*00a0*/  LOP3.LUT R4, R4, 0xffff, RZ, 0xc0, !PT ;  /* 0x0000ffff04047812 */ /* 0x008fc600078ec0ff */
[----:B--2---:R0:W5:Y:S02]  /*00b0*/  LDG.E R0, desc[UR6][R2.64] ;  /* 0x0000000602007981 */ /* 0x004164000c1e1900 */
[----:B------:R-:W-:Y:S01]  /*00c0*/  IMAD R25, R5, UR4, R4 ;  /* 0x0000000405197c24 */ /* 0x000fe2000f8e0204 */
[----:B------:R-:W-:Y:S04]  /*00d0*/  BAR.SYNC.DEFER_BLOCKING 0x0 ;  /* 0x0000000000007b1d */ /* 0x000fe80000010000 */
[----:B------:R-:W-:-:S13]  /*00e0*/  ISETP.GE.U32.AND P0, PT, R25, UR5, PT ;  /* 0x0000000519007c0c */ /* 0x000fda000bf06070 */
[----:B0-----:R-:W-:Y:S05]  /*00f0*/  @P0 EXIT ;  /* 0x000000000000094d */ /* 0x001fea0003800000 */
[----:B------:R-:W0:Y:S01]  /*0100*/  LDC R27, c[0x0][0x370] ;  /* 0x0000dc00ff1b7b82 */ /* 0x000e220000000800 */
[----:B------:R-:W1:Y:S01]  /*0110*/  LDCU UR8, c[0x3][0x170] ;  /* 0x00c02e00ff0877ac */ /* 0x000e620008000800 */
[----:B------:R-:W2:Y:S06]  /*0120*/  LDCU UR9, c[0x3][0x168] ;  /* 0x00c02d00ff0977ac */ /* 0x000eac0008000800 */
[----:B------:R-:W3:Y:S08]  /*0130*/  LDC.64 R28, c[0x3][0x440] ;  /* 0x00c11000ff1c7b82 */ /* 0x000ef00000000a00 */
[----:B------:R-:W4:Y:S08]  /*0140*/  LDC.64 R20, c[0x3][0x460] ;  /* 0x00c11800ff147b82 */ /* 0x000f300000000a00 */
[----:B------:R-:W1:Y:S01]  /*0150*/  LDC.64 R18, c[0x3][0x458] ;  /* 0x00c11600ff127b82 */ /* 0x000e620000000a00 */
[----:B0-----:R-:W-:-:S05]  /*0160*/  LOP3.LUT R27, R27, 0xffff, RZ, 0xc0, !PT ;  /* 0x0000ffff1b1b7812 */ /* 0x001fca00078ec0ff */
[----:B------:R-:W-:Y:S02]  /*0170*/  IMAD R27, R27, UR4, RZ ;  /* 0x000000041b1b7c24 */ /* 0x000fe4000f8e02ff */
[----:B------:R-:W0:Y:S01]  /*0180*/  LDC.64 R16, c[0x3][0x450] ;  /* 0x00c11400ff107b82 */ /* 0x000e220000000a00 */
[----:B---3--:R-:W-:-:S07]  /*0190*/  IMAD.WIDE.U32 R28, R25, 0x10, R28 ;  /* 0x00000010191c7825 */ /* 0x008fce00078e001c */
[----:B------:R-:W3:Y:S01]  /*01a0*/  LDC.64 R2, c[0x3][0x448] ;  /* 0x00c11200ff027b82 */ /* 0x000ee20000000a00 */
[----:B----4-:R-:W-:-:S07]  /*01b0*/  IMAD.WIDE.U32 R20, R25, 0x10, R20 ;  /* 0x0000001019147825 */ /* 0x010fce00078e0014 */
[----:B------:R-:W4:Y:S01]  /*01c0*/  LDC.64 R22, c[0x3][0x498] ;  /* 0x00c12600ff167b82 */ /* 0x000f220000000a00 */
[----:B-1----:R-:W-:-:S04]  /*01d0*/  IMAD.WIDE.U32 R18, R25, 0x10, R18 ;  /* 0x0000001019127825 */ /* 0x002fc800078e0012 */
[----:B0-----:R-:W-:-:S04]  /*01e0*/  IMAD.WIDE.U32 R16, R25, 0x10, R16 ;  /* 0x0000001019107825 */ /* 0x001fc800078e0010 */
[----:B--23--:R-:W-:-:S07]  /*01f0*/  IMAD.WIDE.U32 R2, R25, 0x10, R2 ;  /* 0x0000001019027825 */ /* 0x00cfce00078e0002 */
.L_x_4:
[----:B------:R0:W2:Y:S01]  /*0200*/  LDG.E R24, desc[UR6][R18.64+0xc] ;  /* 0x00000c0612187981 */ /* 0x0000a2000c1e1900 */
[----:B-----5:R-:W-:-:S03]  /*0210*/  IADD3 R13, PT, PT, R0, R25, RZ ;  /* 0x00000019000d7210 */ /* 0x020fc60007ffe0ff */
[----:B------:R1:W2:Y:S02]  /*0220*/  LDG.E.128 R8, desc[UR6][R20.64] ;  /* 0x0000000614087981 */ /* 0x0002a4000c1e1d00 */
[----:B----4-:R-:W-:Y:S02]  /*0230*/  IMAD.WIDE.U32 R12, R13, 0x10, R22 ;  /* 0x000000100d0c7825 */ /* 0x010fe400078e0016 */
[----:B------:R3:W4:Y:S04]  /*0240*/  LDG.E.128 R4, desc[UR6][R28.64] ;  /* 0x000000061c047981 */ /* 0x000728000c1e1d00 */
[----:B------:R-:W4:Y:S01]  /*0250*/  LDG.E.128 R12, desc[UR6][R12.64] ;  /* 0x000000060c0c7981 */ /* 0x000f22000c1e1d00 */
[----:B------:R-:W-:-:S04]  /*0260*/  IADD3 R25, PT, PT, R27, R25, RZ ;  /* 0x000000191b197210 */ /* 0x000fc80007ffe0ff */
[----:B------:R-:W-:Y:S01]  /*0270*/  ISETP.GE.U32.AND P0, PT, R25, UR5, PT ;  /* 0x0000000519007c0c */ /* 0x000fe2000bf06070 */
[----:B0-----:R-:W-:-:S04]  /*0280*/  IMAD.WIDE.U32 R18, R27, 0x10, R18 ;  /* 0x000000101b127825 */ /* 0x001fc800078e0012 */
[----:B-1----:R-:W-:-:S04]  /*0290*/  IMAD.WIDE.U32 R20, R27, 0x10, R20 ;  /* 0x000000101b147825 */ /* 0x002fc800078e0014 */
[----:B---3--:R-:W-:Y:S01]  /*02a0*/  IMAD.WIDE.U32 R28, R27, 0x10, R28 ;  /* 0x000000101b1c7825 */ /* 0x008fe200078e001c */
[----:B--2---:R-:W0:Y:S03]  /*02b0*/  MUFU.SQRT R11, R24 ;  /* 0x00000018000b7308 */ /* 0x004e260000002000 */
[----:B------:R-:W-:-:S04]  /*02c0*/  FMUL.FTZ R26, R24, UR8 ;  /* 0x00000008181a7c20 */ /* 0x000fc80008410000 */
[----:B------:R-:W-:Y:S01]  /*02d0*/  FMUL.FTZ R8, R8, R26 ;  /* 0x0000001a08087220 */ /* 0x000fe20000410000 */
[----:B0-----:R-:W-:-:S04]  /*02e0*/  FMUL.FTZ R11, R11, UR9 ;  /* 0x000000090b0b7c20 */ /* 0x001fc80008410000 */
[-C--:B----4-:R-:W-:Y:S01]  /*02f0*/  FMUL.FTZ R15, R13, R11.reuse ;  /* 0x0000000b0d0f7220 */ /* 0x090fe20000410000 */
[-C--:B------:R-:W-:Y:S01]  /*0300*/  FMUL.FTZ R14, R14, R11.reuse ;  /* 0x0000000b0e0e7220 */ /* 0x080fe20000410000 */
[----:B------:R-:W-:Y:S01]  /*0310*/  FFMA.FTZ R8, R12, R11, R8 ;  /* 0x0000000b0c087223 */ /* 0x000fe20000010008 */
[----:B------:R-:W-:Y:S01]  /*0320*/  MOV R11, R7 ;  /* 0x00000007000b7202 */ /* 0x000fe20000000f00 */
[-C--:B------:R-:W-:Y:S01]  /*0330*/  FFMA.FTZ R9, R9, R26.reuse, R15 ;  /* 0x0000001a09097223 */ /* 0x080fe2000001000f */
[----:B------:R-:W-:Y:S01]  /*0340*/  FFMA.FTZ R10, R10, R26, R14 ;  /* 0x0000001a0a0a7223 */ /* 0x000fe2000001000e */
[----:B------:R0:W-:Y:S04]  /*0350*/  STG.E.128 desc[UR6][R16.64], R4 ;  /* 0x0000000410007986 */ /* 0x0001e8000c101d06 */
[----:B------:R1:W-:Y:S01]  /*0360*/  STG.E.128 desc[UR6][R2.64], R8 ;  /* 0x0000000802007986 */ /* 0x0003e2000c101d06 */
[----:B0-----:R-:W-:-:S04]  /*0370*/  IMAD.WIDE.U32 R16, R27, 0x10, R16 ;  /* 0x000000101b107825 */ /* 0x001fc800078e0010 */
[----:B-1----:R-:W-:Y:S01]  /*0380*/  IMAD.WIDE.U32 R2, R27, 0x10, R2 ;  /* 0x000000101b027825 */ /* 0x002fe200078e0002 */
[----:B------:R-:W-:Y:S06]  /*0390*/  @!P0 BRA `(.L_x_4) ;  /* 0xfffffffc00988947 */ /* 0x000fec000383ffff */
[----:B------:R-:W-:Y:S05]  /*03a0*/  EXIT ;  /* 0x000000000000794d */ /* 0x000fea0003800000 */
.L_x_5:
        /* <DEDUP_REMOVED lines=13> */
.L_x_7:


//--------------------- .nv.global.init           --------------------------
	.section	.nv.global.init,"aw",@progbits
	.align	8
.nv.global.init:
	.type		_ZTVSt9exception,@object
	.size		_ZTVSt9exception,(_ZTVN6OpenMM15OpenMMExceptionE - _ZTVSt9exception)
_ZTVSt9exception:
	.zero		40
	.type		_ZTVN6OpenMM15OpenMMExceptionE,@object
	.size		_ZTVN6OpenMM15OpenMMExceptionE,(.L_4 - _ZTVN6OpenMM15OpenMMExceptionE)
_ZTVN6OpenMM15OpenMMExceptionE:
	.zero		40
.L_4:


//--------------------- .nv.shared.reserved.0     --------------------------
	.section	.nv.shared.reserved.0,"aw",@nobits
	.weak		__nv_reservedSMEM_offset_0_alias
	.size		__nv_reservedSMEM_offset_0_alias, 0, 64
	.other		__nv_reservedSMEM_offset_0_alias,@"STO_CUDA_RESERVED_SHARED STV_DEFAULT"
__nv_reservedSMEM_offset_0_alias:
	.zero		0
	.zero		64


//--------------------- .nv.global                --------------------------
	.section	.nv.global,"aw",@nobits
	.align	8
.nv.global:
	.type		_ZTVN10__cxxabiv117__class_type_infoE,@object
	.size		_ZTVN10__cxxabiv117__class_type_infoE,(_ZTVN10__cxxabiv120__si_class_type_infoE - _ZTVN10__cxxabiv117__class_type_infoE)
_ZTVN10__cxxabiv117__class_type_infoE:
	.zero		8
	.type		_ZTVN10__cxxabiv120__si_class_type_infoE,@object
	.size		_ZTVN10__cxxabiv120__si_class_type_infoE,(.L_2 - _ZTVN10__cxxabiv120__si_class_type_infoE)
_ZTVN10__cxxabiv120__si_class_type_infoE:
	.zero		8
.L_2:


//--------------------- .nv.constant0._Z27kBrownianUpdatePart2_kernelv --------------------------
	.section	.nv.constant0._Z27kBrownianUpdatePart2_kernelv,"a",@progbits
	.sectionflags	@""
	.align	4
.nv.constant0._Z27kBrownianUpdatePart2_kernelv:
	.zero		896


//--------------------- .nv.constant0._Z27kBrownianUpdatePart1_kernelv --------------------------
	.section	.nv.constant0._Z27kBrownianUpdatePart1_kernelv,"a",@progbits
	.sectionflags	@""
	.align	4
.nv.constant0._Z27kBrownianUpdatePart1_kernelv:
	.zero		896


//--------------------- SYMBOLS --------------------------

	.type		.nv.reservedSmem.offset0,@object
	.size		.nv.reservedSmem.offset0,0x4
